	.headerflags	@"EF_CUDA_TEXMODE_UNIFIED EF_CUDA_64BIT_ADDRESS EF_CUDA_ACCELERATORS EF_CUDA_SM90 EF_CUDA_VIRTUAL_SM(EF_CUDA_SM90)"
	.elftype	@"ET_EXEC"


//--------------------- .nv.info                  --------------------------
	.section	.nv.info,"",@"SHT_CUDA_INFO"
	.align	4


	//----- nvinfo : EIATTR_REGCOUNT
	.align		4
        /*0000*/ 	.byte	0x04, 0x2f
        /*0002*/ 	.short	(.L_1 - .L_0)
	.align		4
.L_0:
        /*0004*/ 	.word	index@(triton_poi_fused_19)
        /*0008*/ 	.word	0x0000001f


	//----- nvinfo : EIATTR_MIN_STACK_SIZE
	.align		4
.L_1:
        /*000c*/ 	.byte	0x04, 0x12
        /*000e*/ 	.short	(.L_3 - .L_2)
	.align		4
.L_2:
        /*0010*/ 	.word	index@(triton_poi_fused_19)
        /*0014*/ 	.word	0x00000000


	//----- nvinfo : EIATTR_FRAME_SIZE
	.align		4
.L_3:
        /*0018*/ 	.byte	0x04, 0x11
        /*001a*/ 	.short	(.L_5 - .L_4)
	.align		4
.L_4:
        /*001c*/ 	.word	index@(triton_poi_fused_19)
        /*0020*/ 	.word	0x00000000


	//----- nvinfo : EIATTR_MIN_STACK_SIZE
	.align		4
.L_5:
        /*0024*/ 	.byte	0x04, 0x12
        /*0026*/ 	.short	(.L_7 - .L_6)
	.align		4
.L_6:
        /*0028*/ 	.word	index@(triton_poi_fused_19)
        /*002c*/ 	.word	0x00000000
.L_7:


//--------------------- .nv.info.triton_poi_fused_19 --------------------------
	.section	.nv.info.triton_poi_fused_19,"",@"SHT_CUDA_INFO"
	.sectionflags	@""
	.align	4


	//----- nvinfo : EIATTR_CUDA_API_VERSION
	.align		4
        /*0000*/ 	.byte	0x04, 0x37
        /*0002*/ 	.short	(.L_9 - .L_8)
.L_8:
        /*0004*/ 	.word	0x0000007c


	//----- nvinfo : EIATTR_KPARAM_INFO
	.align		4
.L_9:
        /*0008*/ 	.byte	0x04, 0x17
        /*000a*/ 	.short	(.L_11 - .L_10)
.L_10:
        /*000c*/ 	.word	0x00000000
        /*0010*/ 	.short	0x0003
        /*0012*/ 	.short	0x0014
        /*0014*/ 	.byte	0x00, 0xf0, 0x11, 0x00


	//----- nvinfo : EIATTR_KPARAM_INFO
	.align		4
.L_11:
        /*0018*/ 	.byte	0x04, 0x17
        /*001a*/ 	.short	(.L_13 - .L_12)
.L_12:
        /*001c*/ 	.word	0x00000000
        /*0020*/ 	.short	0x0002
        /*0022*/ 	.short	0x0010
        /*0024*/ 	.byte	0x00, 0xf0, 0x11, 0x00


	//----- nvinfo : EIATTR_KPARAM_INFO
	.align		4
.L_13:
        /*0028*/ 	.byte	0x04, 0x17
        /*002a*/ 	.short	(.L_15 - .L_14)
.L_14:
        /*002c*/ 	.word	0x00000000
        /*0030*/ 	.short	0x0001
        /*0032*/ 	.short	0x0008
        /*0034*/ 	.byte	0x00, 0xf4, 0x21, 0x00


	//----- nvinfo : EIATTR_KPARAM_INFO
	.align		4
.L_15:
        /*0038*/ 	.byte	0x04, 0x17
        /*003a*/ 	.short	(.L_17 - .L_16)
.L_16:
        /*003c*/ 	.word	0x00000000
        /*0040*/ 	.short	0x0000
        /*0042*/ 	.short	0x0000
        /*0044*/ 	.byte	0x00, 0xf4, 0x21, 0x00


	//----- nvinfo : EIATTR_SPARSE_MMA_MASK
	.align		4
.L_17:
        /*0048*/ 	.byte	0x03, 0x50
        /*004a*/ 	.short	0x0000


	//----- nvinfo : EIATTR_MAXREG_COUNT
	.align		4
        /*004c*/ 	.byte	0x03, 0x1b
        /*004e*/ 	.short	0x00ff


	//----- nvinfo : EIATTR_EXIT_INSTR_OFFSETS
	.align		4
        /*0050*/ 	.byte	0x04, 0x1c
        /*0052*/ 	.short	(.L_19 - .L_18)


	//   ....[0]....
.L_18:
        /*0054*/ 	.word	0x000005e0


	//   ....[1]....
        /*0058*/ 	.word	0x00000630


	//----- nvinfo : EIATTR_REQNTID
	.align		4
.L_19:
        /*005c*/ 	.byte	0x04, 0x10
        /*005e*/ 	.short	(.L_21 - .L_20)
.L_20:
        /*0060*/ 	.word	0x00000080
        /*0064*/ 	.word	0x00000001
        /*0068*/ 	.word	0x00000001


	//----- nvinfo : EIATTR_CBANK_PARAM_SIZE
	.align		4
.L_21:
        /*006c*/ 	.byte	0x03, 0x19
        /*006e*/ 	.short	0x0018


	//----- nvinfo : EIATTR_PARAM_CBANK
	.align		4
        /*0070*/ 	.byte	0x04, 0x0a
        /*0072*/ 	.short	(.L_23 - .L_22)
	.align		4
.L_22:
        /*0074*/ 	.word	index@(.nv.constant0.triton_poi_fused_19)
        /*0078*/ 	.short	0x0210
        /*007a*/ 	.short	0x0018


	//----- nvinfo : EIATTR_SW_WAR
	.align		4
.L_23:
        /*007c*/ 	.byte	0x04, 0x36
        /*007e*/ 	.short	(.L_25 - .L_24)
.L_24:
        /*0080*/ 	.word	0x00000008
.L_25:


//--------------------- .nv.callgraph             --------------------------
	.section	.nv.callgraph,"",@"SHT_CUDA_CALLGRAPH"
	.align	4
	.sectionentsize	8
	.align		4
        /*0000*/ 	.word	0x00000000
	.align		4
        /*0004*/ 	.word	0xffffffff
	.align		4
        /*0008*/ 	.word	0x00000000
	.align		4
        /*000c*/ 	.word	0xfffffffe
	.align		4
        /*0010*/ 	.word	0x00000000
	.align		4
        /*0014*/ 	.word	0xfffffffd
	.align		4
        /*0018*/ 	.word	0x00000000
	.align		4
        /*001c*/ 	.word	0xfffffffc


//--------------------- .text.triton_poi_fused_19 --------------------------
	.section	.text.triton_poi_fused_19,"ax",@progbits
	.sectionflags	@"SHF_BARRIERS=1"
	.align	128
        .global         triton_poi_fused_19
        .type           triton_poi_fused_19,@function
        .size           triton_poi_fused_19,(.L_x_1 - triton_poi_fused_19)
        .other          triton_poi_fused_19,@"STO_CUDA_ENTRY STV_DEFAULT"
triton_poi_fused_19:
.text.triton_poi_fused_19:
[----:B------:R-:W0:Y:S01]  /*0000*/  LDC R1, c[0x0][0x28] ;  /* 0x00000a00ff017b82 */ /* 0x000e220000000800 */
[----:B------:R-:W1:Y:S07]  /*0010*/  S2R R0, SR_CTAID.X ;  /* 0x0000000000007919 */ /* 0x000e6e0000002500 */
[----:B------:R-:W2:Y:S01]  /*0020*/  LDC.64 R14, c[0x0][0x210] ;  /* 0x00008400ff0e7b82 */ /* 0x000ea20000000a00 */
[----:B------:R-:W-:Y:S01]  /*0030*/  IMAD.MOV.U32 R19, RZ, RZ, RZ ;  /* 0x000000ffff137224 */ /* 0x000fe200078e00ff */
[----:B------:R-:W-:Y:S01]  /*0040*/  ULDC.64 UR6, c[0x0][0x208] ;  /* 0x0000820000067ab9 */ /* 0x000fe20000000a00 */
[----:B------:R-:W3:Y:S01]  /*0050*/  S2R R21, SR_TID.X ;  /* 0x0000000000157919 */ /* 0x000ee20000002100 */
[----:B------:R-:W4:Y:S01]  /*0060*/  S2R R18, SR_CTAID.Y ;  /* 0x0000000000127919 */ /* 0x000f220000002600 */
[----:B------:R-:W-:-:S02]  /*0070*/  IMAD.MOV.U32 R20, RZ, RZ, RZ ;  /* 0x000000ffff147224 */ /* 0x000fc400078e00ff */
[----:B-1----:R-:W-:Y:S01]  /*0080*/  IMAD.SHL.U32 R0, R0, 0x10, RZ ;  /* 0x0000001000007824 */ /* 0x002fe200078e00ff */
[----:B---3--:R-:W-:-:S04]  /*0090*/  SHF.R.U32.HI R17, RZ, 0x4, R21 ;  /* 0x00000004ff117819 */ /* 0x008fc80000011615 */
[----:B------:R-:W-:Y:S01]  /*00a0*/  LOP3.LUT R6, R0, 0xf, R21, 0xf8, !PT ;  /* 0x0000000f00067812 */ /* 0x000fe200078ef815 */
[----:B----4-:R-:W-:Y:S01]  /*00b0*/  IMAD.SHL.U32 R16, R18, 0x40, RZ ;  /* 0x0000004012107824 */ /* 0x010fe200078e00ff */
[----:B------:R-:W-:Y:S02]  /*00c0*/  SGXT.U32 R17, R17, 0x3 ;  /* 0x000000031111781a */ /* 0x000fe40000000000 */
[----:B------:R-:W-:Y:S02]  /*00d0*/  ISETP.GE.AND P0, PT, R6, 0x9, PT ;  /* 0x000000090600780c */ /* 0x000fe40003f06270 */
[----:B------:R-:W-:Y:S02]  /*00e0*/  LOP3.LUT R2, R16, R17, RZ, 0xfc, !PT ;  /* 0x0000001110027212 */ /* 0x000fe400078efcff */
[----:B------:R-:W-:Y:S02]  /*00f0*/  LOP3.LUT R3, R16, 0x8, R17, 0xfe, !PT ;  /* 0x0000000810037812 */ /* 0x000fe400078efe11 */
[----:B------:R-:W-:Y:S01]  /*0100*/  LOP3.LUT R4, R16, 0x10, R17, 0xfe, !PT ;  /* 0x0000001010047812 */ /* 0x000fe200078efe11 */
[--C-:B------:R-:W-:Y:S01]  /*0110*/  IMAD R27, R2, 0x9, R6.reuse ;  /* 0x00000009021b7824 */ /* 0x100fe200078e0206 */
        /* <DEDUP_REMOVED lines=9> */
[----:B------:R-:W-:-:S02]  /*01b0*/  IMAD R11, R11, 0x9, R6 ;  /* 0x000000090b0b7824 */ /* 0x000fc400078e0206 */
[--C-:B------:R-:W-:Y:S02]  /*01c0*/  IMAD R13, R13, 0x9, R6.reuse ;  /* 0x000000090d0d7824 */ /* 0x100fe400078e0206 */
[----:B------:R-:W-:Y:S02]  /*01d0*/  IMAD R23, R23, 0x9, R6 ;  /* 0x0000000917177824 */ /* 0x000fe400078e0206 */
[----:B--2---:R-:W-:-:S04]  /*01e0*/  IMAD.WIDE R26, R27, 0x4, R14 ;  /* 0x000000041b1a7825 */ /* 0x004fc800078e020e */
[--C-:B------:R-:W-:Y:S01]  /*01f0*/  IMAD.WIDE R2, R3, 0x4, R14.reuse ;  /* 0x0000000403027825 */ /* 0x100fe200078e020e */
[----:B------:R1:W2:Y:S01]  /*0200*/  @!P0 LDG.E.EL R19, desc[UR6][R26.64] ;  /* 0x000000061a138981 */ /* 0x0002a2000c2e1900 */
[----:B------:R-:W-:Y:S02]  /*0210*/  CS2R R24, SRZ ;  /* 0x0000000000187805 */ /* 0x000fe4000001ff00 */
[--C-:B------:R-:W-:Y:S01]  /*0220*/  IMAD.WIDE R4, R5, 0x4, R14.reuse ;  /* 0x0000000405047825 */ /* 0x100fe200078e020e */
[----:B------:R3:W4:Y:S03]  /*0230*/  @!P0 LDG.E.EL R20, desc[UR6][R2.64] ;  /* 0x0000000602148981 */ /* 0x000726000c2e1900 */
[----:B------:R-:W-:-:S04]  /*0240*/  IMAD.WIDE R6, R7, 0x4, R14 ;  /* 0x0000000407067825 */ /* 0x000fc800078e020e */
[----:B------:R-:W-:-:S04]  /*0250*/  IMAD.WIDE R8, R9, 0x4, R14 ;  /* 0x0000000409087825 */ /* 0x000fc800078e020e */
[----:B------:R-:W-:-:S04]  /*0260*/  IMAD.WIDE R10, R11, 0x4, R14 ;  /* 0x000000040b0a7825 */ /* 0x000fc800078e020e */
[--C-:B------:R-:W-:Y:S01]  /*0270*/  IMAD.WIDE R12, R13, 0x4, R14.reuse ;  /* 0x000000040d0c7825 */ /* 0x100fe200078e020e */
[----:B-1----:R-:W-:Y:S01]  /*0280*/  CS2R R26, SRZ ;  /* 0x00000000001a7805 */ /* 0x002fe2000001ff00 */
[----:B------:R-:W5:Y:S02]  /*0290*/  @!P0 LDG.E.EL R24, desc[UR6][R6.64] ;  /* 0x0000000606188981 */ /* 0x000f64000c2e1900 */
[----:B------:R-:W-:Y:S01]  /*02a0*/  IMAD.WIDE R14, R23, 0x4, R14 ;  /* 0x00000004170e7825 */ /* 0x000fe200078e020e */
[----:B------:R-:W-:Y:S01]  /*02b0*/  HFMA2.MMA R23, -RZ, RZ, 0, 0 ;  /* 0x00000000ff177435 */ /* 0x000fe200000001ff */
[----:B------:R-:W5:Y:S02]  /*02c0*/  @!P0 LDG.E.EL R25, desc[UR6][R10.64] ;  /* 0x000000060a198981 */ /* 0x000f64000c2e1900 */
[----:B------:R-:W-:Y:S02]  /*02d0*/  IMAD.MOV.U32 R22, RZ, RZ, RZ ;  /* 0x000000ffff167224 */ /* 0x000fe400078e00ff */
[----:B------:R-:W5:Y:S04]  /*02e0*/  @!P0 LDG.E.EL R27, desc[UR6][R12.64] ;  /* 0x000000060c1b8981 */ /* 0x000f68000c2e1900 */
[----:B------:R-:W5:Y:S04]  /*02f0*/  @!P0 LDG.E.EL R22, desc[UR6][R4.64] ;  /* 0x0000000604168981 */ /* 0x000f68000c2e1900 */
[----:B------:R1:W5:Y:S04]  /*0300*/  @!P0 LDG.E.EL R23, desc[UR6][R8.64] ;  /* 0x0000000608178981 */ /* 0x000368000c2e1900 */
[----:B------:R-:W5:Y:S01]  /*0310*/  @!P0 LDG.E.EL R26, desc[UR6][R14.64] ;  /* 0x000000060e1a8981 */ /* 0x000f62000c2e1900 */
[----:B------:R-:W1:Y:S01]  /*0320*/  S2UR UR5, SR_CgaCtaId ;  /* 0x00000000000579c3 */ /* 0x000e620000008800 */
[----:B---3--:R-:W-:Y:S01]  /*0330*/  IMAD.SHL.U32 R2, R21, 0x40, RZ ;  /* 0x0000004015027824 */ /* 0x008fe200078e00ff */
[----:B------:R-:W-:-:S04]  /*0340*/  UMOV UR4, 0x400 ;  /* 0x0000040000047882 */ /* 0x000fc80000000000 */
[----:B------:R-:W-:-:S04]  /*0350*/  LOP3.LUT R2, R2, 0x3c0, RZ, 0xc0, !PT ;  /* 0x000003c002027812 */ /* 0x000fc800078ec0ff */
[----:B------:R-:W-:Y:S01]  /*0360*/  LOP3.LUT R3, R2, R17, RZ, 0xfc, !PT ;  /* 0x0000001102037212 */ /* 0x000fe200078efcff */
[----:B01----:R-:W-:-:S06]  /*0370*/  UPRMT UR4, UR5, 0x654, UR4 ;  /* 0x0000065405047896 */ /* 0x003fcc0008000004 */
[----:B------:R-:W-:-:S05]  /*0380*/  LEA.HI R2, R2, UR4, RZ, 0x1e ;  /* 0x0000000402027c11 */ /* 0x000fca000f8ff0ff */
[----:B------:R-:W-:Y:S01]  /*0390*/  IMAD R28, R3, 0x4, R2 ;  /* 0x00000004031c7824 */ /* 0x000fe200078e0202 */
[C---:B------:R-:W-:Y:S01]  /*03a0*/  LOP3.LUT R2, R21.reuse, 0x70, RZ, 0xc0, !PT ;  /* 0x0000007015027812 */ /* 0x040fe200078ec0ff */
[----:B------:R-:W-:-:S03]  /*03b0*/  IMAD.SHL.U32 R21, R21, 0x4, RZ ;  /* 0x0000000415157824 */ /* 0x000fc600078e00ff */
[----:B------:R-:W-:Y:S02]  /*03c0*/  IADD3 R3, R2, UR4, RZ ;  /* 0x0000000402037c10 */ /* 0x000fe4000fffe0ff */
[----:B------:R-:W-:-:S05]  /*03d0*/  LOP3.LUT R8, R21, 0x1fc, RZ, 0xc0, !PT ;  /* 0x000001fc15087812 */ /* 0x000fca00078ec0ff */
[----:B------:R-:W-:Y:S01]  /*03e0*/  IMAD R4, R8, 0x4, R3 ;  /* 0x0000000408047824 */ /* 0x000fe200078e0203 */
[----:B------:R-:W-:Y:S02]  /*03f0*/  SHF.R.S32.HI R3, RZ, 0x19, R18 ;  /* 0x00000019ff037819 */ /* 0x000fe40000011412 */
[----:B------:R-:W-:Y:S02]  /*0400*/  LOP3.LUT R16, R16, 0x3c, R21, 0xf8, !PT ;  /* 0x0000003c10107812 */ /* 0x000fe400078ef815 */
[----:B------:R-:W-:-:S04]  /*0410*/  SGXT R3, R3, 0x1 ;  /* 0x000000010303781a */ /* 0x000fc80000000200 */
[----:B------:R-:W-:Y:S02]  /*0420*/  LEA.HI R9, R3, R16, RZ, 0x7 ;  /* 0x0000001003097211 */ /* 0x000fe400078f38ff */
[----:B------:R-:W0:Y:S02]  /*0430*/  LDC.64 R2, c[0x0][0x218] ;  /* 0x00008600ff027b82 */ /* 0x000e240000000a00 */
[----:B------:R-:W-:Y:S02]  /*0440*/  LOP3.LUT R11, R9, 0xffffff80, RZ, 0xc0, !PT ;  /* 0xffffff80090b7812 */ /* 0x000fe400078ec0ff */
[----:B------:R-:W-:Y:S02]  /*0450*/  SHF.R.S32.HI R10, RZ, 0x7, R9 ;  /* 0x00000007ff0a7819 */ /* 0x000fe40000011409 */
[----:B------:R-:W-:Y:S01]  /*0460*/  LOP3.LUT R9, R0, R17, RZ, 0xfc, !PT ;  /* 0x0000001100097212 */ /* 0x000fe200078efcff */
[----:B------:R-:W-:Y:S01]  /*0470*/  IMAD.IADD R11, R16, 0x1, -R11 ;  /* 0x00000001100b7824 */ /* 0x000fe200078e0a0b */
[----:B------:R-:W-:-:S02]  /*0480*/  LOP3.LUT R0, R0, 0x8, R17, 0xfe, !PT ;  /* 0x0000000800007812 */ /* 0x000fc400078efe11 */
[----:B------:R-:W-:Y:S01]  /*0490*/  LOP3.LUT R13, R8, 0x200, RZ, 0xfc, !PT ;  /* 0x00000200080d7812 */ /* 0x000fe200078efcff */
[----:B------:R-:W-:Y:S01]  /*04a0*/  IMAD R12, R10, 0x480, R11 ;  /* 0x000004800a0c7824 */ /* 0x000fe200078e020b */
[C---:B------:R-:W-:Y:S02]  /*04b0*/  ISETP.GE.AND P1, PT, R9.reuse, 0x9, PT ;  /* 0x000000090900780c */ /* 0x040fe40003f26270 */
[----:B------:R-:W-:Y:S01]  /*04c0*/  ISETP.GE.AND P0, PT, R0, 0x9, PT ;  /* 0x000000090000780c */ /* 0x000fe20003f06270 */
[----:B------:R-:W-:Y:S01]  /*04d0*/  IMAD R11, R9, 0x80, R12 ;  /* 0x00000080090b7824 */ /* 0x000fe200078e020c */
[----:B------:R-:W-:-:S04]  /*04e0*/  SHF.R.U32.HI R13, RZ, 0x2, R13 ;  /* 0x00000002ff0d7819 */ /* 0x000fc8000001160d */
[----:B------:R-:W-:Y:S01]  /*04f0*/  LOP3.LUT R13, R13, 0xf0, RZ, 0xc0, !PT ;  /* 0x000000f00d0d7812 */ /* 0x000fe200078ec0ff */
[----:B0-----:R-:W-:-:S03]  /*0500*/  IMAD.WIDE R10, R11, 0x4, R2 ;  /* 0x000000040b0a7825 */ /* 0x001fc600078e0202 */
[----:B------:R-:W-:-:S05]  /*0510*/  IADD3 R13, R13, UR4, RZ ;  /* 0x000000040d0d7c10 */ /* 0x000fca000fffe0ff */
[----:B------:R-:W-:Y:S01]  /*0520*/  IMAD R13, R8, 0x4, R13 ;  /* 0x00000004080d7824 */ /* 0x000fe200078e020d */
[----:B--2---:R-:W-:Y:S04]  /*0530*/  STS [R28], R19 ;  /* 0x000000131c007388 */ /* 0x004fe80000000800 */
[----:B----4-:R-:W-:Y:S04]  /*0540*/  STS [R28+0x20], R20 ;  /* 0x000020141c007388 */ /* 0x010fe80000000800 */
[----:B-----5:R-:W-:Y:S04]  /*0550*/  STS [R28+0x60], R24 ;  /* 0x000060181c007388 */ /* 0x020fe80000000800 */
[----:B------:R-:W-:Y:S04]  /*0560*/  STS [R28+0xa0], R25 ;  /* 0x0000a0191c007388 */ /* 0x000fe80000000800 */
[----:B------:R-:W-:Y:S04]  /*0570*/  STS [R28+0xc0], R27 ;  /* 0x0000c01b1c007388 */ /* 0x000fe80000000800 */
[----:B------:R-:W-:Y:S04]  /*0580*/  STS [R28+0x40], R22 ;  /* 0x000040161c007388 */ /* 0x000fe80000000800 */
[----:B------:R-:W-:Y:S04]  /*0590*/  STS [R28+0x80], R23 ;  /* 0x000080171c007388 */ /* 0x000fe80000000800 */
[----:B------:R-:W-:Y:S01]  /*05a0*/  STS [R28+0xe0], R26 ;  /* 0x0000e01a1c007388 */ /* 0x000fe20000000800 */
[----:B------:R-:W-:Y:S06]  /*05b0*/  BAR.SYNC.DEFER_BLOCKING 0x0 ;  /* 0x0000000000007b1d */ /* 0x000fec0000010000 */
[----:B------:R-:W0:Y:S04]  /*05c0*/  LDS.128 R4, [R4] ;  /* 0x0000000004047984 */ /* 0x000e280000000c00 */
[----:B0-----:R0:W-:Y:S02]  /*05d0*/  @!P1 STG.E.128 desc[UR6][R10.64], R4 ;  /* 0x000000040a009986 */ /* 0x0011e4000c101d06 */
[----:B0-----:R-:W-:Y:S05]  /*05e0*/  @P0 EXIT ;  /* 0x000000000000094d */ /* 0x001fea0003800000 */
[----:B0-----:R-:W0:Y:S01]  /*05f0*/  LDS.128 R8, [R13+0x800] ;  /* 0x000800000d087984 */ /* 0x001e220000000c00 */
[----:B------:R-:W-:-:S04]  /*0600*/  IMAD R5, R0, 0x80, R12 ;  /* 0x0000008000057824 */ /* 0x000fc800078e020c */
[----:B------:R-:W-:-:S05]  /*0610*/  IMAD.WIDE R2, R5, 0x4, R2 ;  /* 0x0000000405027825 */ /* 0x000fca00078e0202 */
[----:B0-----:R-:W-:Y:S01]  /*0620*/  STG.E.128 desc[UR6][R2.64], R8 ;  /* 0x0000000802007986 */ /* 0x001fe2000c101d06 */
[----:B------:R-:W-:Y:S05]  /*0630*/  EXIT ;  /* 0x000000000000794d */ /* 0x000fea0003800000 */
.L_x_0:
[----:B------:R-:W-:-:S00]  /*0640*/  BRA `(.L_x_0) ;  /* 0xfffffffc00fc7947 */ /* 0x000fc0000383ffff */
[----:B------:R-:W-:-:S00]  /*0650*/  NOP ;  /* 0x0000000000007918 */ /* 0x000fc00000000000 */
        /* <DEDUP_REMOVED lines=10> */
.L_x_1:


//--------------------- .nv.shared.triton_poi_fused_19 --------------------------
	.section	.nv.shared.triton_poi_fused_19,"aw",@nobits
	.sectionflags	@""
	.align	16
	.zero		1024


//--------------------- .nv.constant0.triton_poi_fused_19 --------------------------
	.section	.nv.constant0.triton_poi_fused_19,"a",@progbits
	.sectionflags	@""
	.align	4
.nv.constant0.triton_poi_fused_19:
	.zero		552
